//
// Generated by NVIDIA NVVM Compiler
//
// Compiler Build ID: CL-36424714
// Cuda compilation tools, release 13.0, V13.0.88
// Based on NVVM 20.0.0
//

.version 9.0
.target sm_100
.address_size 64

	// .globl	_Z6kernelyffii
.extern .func  (.param .b32 func_retval0) vprintf
(
	.param .b64 vprintf_param_0,
	.param .b64 vprintf_param_1
)
;
.global .align 1 .b8 $str[8] = {79, 117, 116, 112, 117, 116, 10};
.global .align 1 .b8 $str$1[7] = {37, 46, 50, 102, 44, 32};
.global .align 1 .b8 $str$2[2] = {10};

.visible .entry _Z6kernelyffii(
	.param .u64 _Z6kernelyffii_param_0,
	.param .f32 _Z6kernelyffii_param_1,
	.param .f32 _Z6kernelyffii_param_2,
	.param .u32 _Z6kernelyffii_param_3,
	.param .u32 _Z6kernelyffii_param_4
)
{
	.local .align 8 .b8 	__local_depot0[8];
	.reg .b64 	%SP;
	.reg .b64 	%SPL;
	.reg .pred 	%p<13>;
	.reg .b32 	%r<62>;
	.reg .b32 	%f<55>;
	.reg .b64 	%rd<21>;
	.reg .b64 	%fd<8>;

	mov.u64 	%SPL, __local_depot0;
	cvta.local.u64 	%SP, %SPL;
	ld.param.u64 	%rd2, [_Z6kernelyffii_param_0];
	ld.param.f32 	%f3, [_Z6kernelyffii_param_1];
	ld.param.u32 	%r17, [_Z6kernelyffii_param_3];
	ld.param.u32 	%r18, [_Z6kernelyffii_param_4];
	add.u64 	%rd3, %SP, 0;
	add.u64 	%rd1, %SPL, 0;
	rcp.rn.f32 	%f1, %f3;
	mov.u64 	%rd4, $str;
	cvta.global.u64 	%rd5, %rd4;
	{ // callseq 0, 0
	.param .b64 param0;
	st.param.b64 	[param0], %rd5;
	.param .b64 param1;
	st.param.b64 	[param1], 0;
	.param .b32 retval0;
	call.uni (retval0), 
	vprintf, 
	(
	param0, 
	param1
	);
	ld.param.b32 	%r19, [retval0];
	} // callseq 0
	setp.lt.s32 	%p1, %r17, 1;
	@%p1 bra 	$L__BB0_18;
	setp.lt.s32 	%p2, %r18, 1;
	@%p2 bra 	$L__BB0_12;
	and.b32  	%r1, %r18, 3;
	and.b32  	%r2, %r18, 2147483644;
	and.b32  	%r3, %r18, 1;
	mov.b32 	%r56, 0;
	mov.u64 	%rd19, $str$2;
	mov.u64 	%rd16, $str$1;
$L__BB0_3:
	setp.lt.u32 	%p7, %r18, 4;
	cvt.rn.f32.u32 	%f4, %r56;
	add.f32 	%f5, %f4, 0f3F000000;
	mul.f32 	%f2, %f1, %f5;
	mov.b32 	%r59, 0;
	@%p7 bra 	$L__BB0_6;
	mov.b32 	%r57, 0;
$L__BB0_5:
	.pragma "nounroll";
	cvt.rn.f32.u32 	%f6, %r57;
	add.f32 	%f7, %f6, 0f3F000000;
	mul.f32 	%f8, %f1, %f7;
	tex.2d.v4.f32.f32 	{%f9, %f10, %f11, %f12}, [%rd2, {%f8, %f2}];
	cvt.f64.f32 	%fd1, %f9;
	st.local.f64 	[%rd1], %fd1;
	cvta.global.u64 	%rd11, %rd16;
	{ // callseq 6, 0
	.param .b64 param0;
	st.param.b64 	[param0], %rd11;
	.param .b64 param1;
	st.param.b64 	[param1], %rd3;
	.param .b32 retval0;
	call.uni (retval0), 
	vprintf, 
	(
	param0, 
	param1
	);
	ld.param.b32 	%r36, [retval0];
	} // callseq 6
	add.s32 	%r38, %r57, 1;
	cvt.rn.f32.u32 	%f13, %r38;
	add.f32 	%f14, %f13, 0f3F000000;
	mul.f32 	%f15, %f1, %f14;
	tex.2d.v4.f32.f32 	{%f16, %f17, %f18, %f19}, [%rd2, {%f15, %f2}];
	cvt.f64.f32 	%fd2, %f16;
	st.local.f64 	[%rd1], %fd2;
	{ // callseq 7, 0
	.param .b64 param0;
	st.param.b64 	[param0], %rd11;
	.param .b64 param1;
	st.param.b64 	[param1], %rd3;
	.param .b32 retval0;
	call.uni (retval0), 
	vprintf, 
	(
	param0, 
	param1
	);
	ld.param.b32 	%r39, [retval0];
	} // callseq 7
	add.s32 	%r41, %r57, 2;
	cvt.rn.f32.u32 	%f20, %r41;
	add.f32 	%f21, %f20, 0f3F000000;
	mul.f32 	%f22, %f1, %f21;
	tex.2d.v4.f32.f32 	{%f23, %f24, %f25, %f26}, [%rd2, {%f22, %f2}];
	cvt.f64.f32 	%fd3, %f23;
	st.local.f64 	[%rd1], %fd3;
	{ // callseq 8, 0
	.param .b64 param0;
	st.param.b64 	[param0], %rd11;
	.param .b64 param1;
	st.param.b64 	[param1], %rd3;
	.param .b32 retval0;
	call.uni (retval0), 
	vprintf, 
	(
	param0, 
	param1
	);
	ld.param.b32 	%r42, [retval0];
	} // callseq 8
	add.s32 	%r44, %r57, 3;
	cvt.rn.f32.u32 	%f27, %r44;
	add.f32 	%f28, %f27, 0f3F000000;
	mul.f32 	%f29, %f1, %f28;
	tex.2d.v4.f32.f32 	{%f30, %f31, %f32, %f33}, [%rd2, {%f29, %f2}];
	cvt.f64.f32 	%fd4, %f30;
	st.local.f64 	[%rd1], %fd4;
	{ // callseq 9, 0
	.param .b64 param0;
	st.param.b64 	[param0], %rd11;
	.param .b64 param1;
	st.param.b64 	[param1], %rd3;
	.param .b32 retval0;
	call.uni (retval0), 
	vprintf, 
	(
	param0, 
	param1
	);
	ld.param.b32 	%r45, [retval0];
	} // callseq 9
	add.s32 	%r57, %r57, 4;
	setp.ne.s32 	%p8, %r57, %r2;
	mov.u32 	%r59, %r2;
	@%p8 bra 	$L__BB0_5;
$L__BB0_6:
	setp.eq.s32 	%p9, %r1, 0;
	@%p9 bra 	$L__BB0_11;
	setp.eq.s32 	%p10, %r1, 1;
	@%p10 bra 	$L__BB0_9;
	cvt.rn.f32.u32 	%f34, %r59;
	add.f32 	%f35, %f34, 0f3F000000;
	mul.f32 	%f36, %f1, %f35;
	tex.2d.v4.f32.f32 	{%f37, %f38, %f39, %f40}, [%rd2, {%f36, %f2}];
	cvt.f64.f32 	%fd5, %f37;
	st.local.f64 	[%rd1], %fd5;
	cvta.global.u64 	%rd14, %rd16;
	{ // callseq 10, 0
	.param .b64 param0;
	st.param.b64 	[param0], %rd14;
	.param .b64 param1;
	st.param.b64 	[param1], %rd3;
	.param .b32 retval0;
	call.uni (retval0), 
	vprintf, 
	(
	param0, 
	param1
	);
	ld.param.b32 	%r47, [retval0];
	} // callseq 10
	add.s32 	%r49, %r59, 1;
	cvt.rn.f32.u32 	%f41, %r49;
	add.f32 	%f42, %f41, 0f3F000000;
	mul.f32 	%f43, %f1, %f42;
	tex.2d.v4.f32.f32 	{%f44, %f45, %f46, %f47}, [%rd2, {%f43, %f2}];
	cvt.f64.f32 	%fd6, %f44;
	st.local.f64 	[%rd1], %fd6;
	{ // callseq 11, 0
	.param .b64 param0;
	st.param.b64 	[param0], %rd14;
	.param .b64 param1;
	st.param.b64 	[param1], %rd3;
	.param .b32 retval0;
	call.uni (retval0), 
	vprintf, 
	(
	param0, 
	param1
	);
	ld.param.b32 	%r50, [retval0];
	} // callseq 11
	add.s32 	%r59, %r59, 2;
$L__BB0_9:
	setp.eq.s32 	%p11, %r3, 0;
	@%p11 bra 	$L__BB0_11;
	cvt.rn.f32.u32 	%f48, %r59;
	add.f32 	%f49, %f48, 0f3F000000;
	mul.f32 	%f50, %f1, %f49;
	tex.2d.v4.f32.f32 	{%f51, %f52, %f53, %f54}, [%rd2, {%f50, %f2}];
	cvt.f64.f32 	%fd7, %f51;
	st.local.f64 	[%rd1], %fd7;
	cvta.global.u64 	%rd17, %rd16;
	{ // callseq 12, 0
	.param .b64 param0;
	st.param.b64 	[param0], %rd17;
	.param .b64 param1;
	st.param.b64 	[param1], %rd3;
	.param .b32 retval0;
	call.uni (retval0), 
	vprintf, 
	(
	param0, 
	param1
	);
	ld.param.b32 	%r52, [retval0];
	} // callseq 12
$L__BB0_11:
	cvta.global.u64 	%rd20, %rd19;
	{ // callseq 13, 0
	.param .b64 param0;
	st.param.b64 	[param0], %rd20;
	.param .b64 param1;
	st.param.b64 	[param1], 0;
	.param .b32 retval0;
	call.uni (retval0), 
	vprintf, 
	(
	param0, 
	param1
	);
	ld.param.b32 	%r54, [retval0];
	} // callseq 13
	add.s32 	%r56, %r56, 1;
	setp.eq.s32 	%p12, %r56, %r17;
	@%p12 bra 	$L__BB0_18;
	bra.uni 	$L__BB0_3;
$L__BB0_12:
	and.b32  	%r11, %r17, 3;
	setp.lt.u32 	%p3, %r17, 4;
	@%p3 bra 	$L__BB0_15;
	and.b32  	%r12, %r17, 2147483644;
	mov.b32 	%r60, 0;
	mov.u64 	%rd6, $str$2;
$L__BB0_14:
	cvta.global.u64 	%rd7, %rd6;
	{ // callseq 1, 0
	.param .b64 param0;
	st.param.b64 	[param0], %rd7;
	.param .b64 param1;
	st.param.b64 	[param1], 0;
	.param .b32 retval0;
	call.uni (retval0), 
	vprintf, 
	(
	param0, 
	param1
	);
	ld.param.b32 	%r22, [retval0];
	} // callseq 1
	{ // callseq 2, 0
	.param .b64 param0;
	st.param.b64 	[param0], %rd7;
	.param .b64 param1;
	st.param.b64 	[param1], 0;
	.param .b32 retval0;
	call.uni (retval0), 
	vprintf, 
	(
	param0, 
	param1
	);
	ld.param.b32 	%r24, [retval0];
	} // callseq 2
	{ // callseq 3, 0
	.param .b64 param0;
	st.param.b64 	[param0], %rd7;
	.param .b64 param1;
	st.param.b64 	[param1], 0;
	.param .b32 retval0;
	call.uni (retval0), 
	vprintf, 
	(
	param0, 
	param1
	);
	ld.param.b32 	%r26, [retval0];
	} // callseq 3
	{ // callseq 4, 0
	.param .b64 param0;
	st.param.b64 	[param0], %rd7;
	.param .b64 param1;
	st.param.b64 	[param1], 0;
	.param .b32 retval0;
	call.uni (retval0), 
	vprintf, 
	(
	param0, 
	param1
	);
	ld.param.b32 	%r28, [retval0];
	} // callseq 4
	add.s32 	%r60, %r60, 4;
	setp.ne.s32 	%p4, %r60, %r12;
	@%p4 bra 	$L__BB0_14;
$L__BB0_15:
	setp.eq.s32 	%p5, %r11, 0;
	@%p5 bra 	$L__BB0_18;
	mov.b32 	%r61, 0;
	mov.u64 	%rd8, $str$2;
$L__BB0_17:
	.pragma "nounroll";
	cvta.global.u64 	%rd9, %rd8;
	{ // callseq 5, 0
	.param .b64 param0;
	st.param.b64 	[param0], %rd9;
	.param .b64 param1;
	st.param.b64 	[param1], 0;
	.param .b32 retval0;
	call.uni (retval0), 
	vprintf, 
	(
	param0, 
	param1
	);
	ld.param.b32 	%r31, [retval0];
	} // callseq 5
	add.s32 	%r61, %r61, 1;
	setp.ne.s32 	%p6, %r61, %r11;
	@%p6 bra 	$L__BB0_17;
$L__BB0_18:
	ret;

}


// ===== COMPILED SASS (sm_100) =====

	.target	sm_100

	.elftype	@"ET_EXEC"


//--------------------- .note.nv.tkinfo           --------------------------
	.section	.note.nv.tkinfo,"",@"SHT_NOTE"
	.sectionflags	@"SHF_NOTE_NV_TKINFO"
	.tkinfo
        /*0018*/ 	.word	0x00000002
        /*0030*/ 	.string	""
        /*0030*/ 	.string	"ptxas"
        /*0030*/ 	.string	"Cuda compilation tools, release 13.0, V13.0.88"
        /*0030*/ 	.string	"Build cuda_13.0.r13.0/compiler.36424714_0"
        /*0030*/ 	.string	"-arch sm_100 -m 64 "



//--------------------- .note.nv.cuinfo           --------------------------
	.section	.note.nv.cuinfo,"",@"SHT_NOTE"
	.sectionflags	@"SHF_NOTE_NV_CUINFO"
        /*0018*/ 	.short	0x0002
        /*001a*/ 	.short	0x0064
        /*001c*/ 	.short	0x0082
	.zero		2


//--------------------- .nv.info                  --------------------------
	.section	.nv.info,"",@"SHT_CUDA_INFO"
	.align	4


	//----- nvinfo : EIATTR_REGCOUNT
	.align		4
        /*0000*/ 	.byte	0x04, 0x2f
        /*0002*/ 	.short	(.L_4 - .L_3)
	.align		4
.L_3:
        /*0004*/ 	.word	index@(_Z6kernelyffii)
        /*0008*/ 	.word	0x0000001e


	//----- nvinfo : EIATTR_FRAME_SIZE
	.align		4
.L_4:
        /*000c*/ 	.byte	0x04, 0x11
        /*000e*/ 	.short	(.L_6 - .L_5)
	.align		4
.L_5:
        /*0010*/ 	.word	index@($__internal_0_$__cuda_sm20_rcp_rn_f32_slowpath)
        /*0014*/ 	.word	0x00000008


	//----- nvinfo : EIATTR_FRAME_SIZE
	.align		4
.L_6:
        /*0018*/ 	.byte	0x04, 0x11
        /*001a*/ 	.short	(.L_8 - .L_7)
	.align		4
.L_7:
        /*001c*/ 	.word	index@(_Z6kernelyffii)
        /*0020*/ 	.word	0x00000008


	//----- nvinfo : EIATTR_MIN_STACK_SIZE
	.align		4
.L_8:
        /*0024*/ 	.byte	0x04, 0x12
        /*0026*/ 	.short	(.L_10 - .L_9)
	.align		4
.L_9:
        /*0028*/ 	.word	index@(_Z6kernelyffii)
        /*002c*/ 	.word	0x00000008
.L_10:


//--------------------- .nv.compat                --------------------------
	.section	.nv.compat,"",@"SHT_CUDA_COMPAT_INFO"
	.align	4
        /*0000*/ 	.byte	0x02, 0x09, 0x00, 0x00, 0x02, 0x02, 0x02, 0x00, 0x02, 0x05, 0x05, 0x00, 0x03, 0x07, 0x01, 0x01
        /*0010*/ 	.byte	0x02, 0x03, 0x00, 0x00, 0x02, 0x06, 0x01, 0x00, 0x04, 0x0b, 0x08, 0x00, 0x09, 0x00, 0x00, 0x00
        /*0020*/ 	.byte	0x00, 0x00, 0x00, 0x00


//--------------------- .nv.info._Z6kernelyffii   --------------------------
	.section	.nv.info._Z6kernelyffii,"",@"SHT_CUDA_INFO"
	.sectionflags	@""
	.align	4


	//----- nvinfo : EIATTR_CUDA_API_VERSION
	.align		4
        /*0000*/ 	.byte	0x04, 0x37
        /*0002*/ 	.short	(.L_12 - .L_11)
.L_11:
        /*0004*/ 	.word	0x00000082


	//----- nvinfo : EIATTR_KPARAM_INFO
	.align		4
.L_12:
        /*0008*/ 	.byte	0x04, 0x17
        /*000a*/ 	.short	(.L_14 - .L_13)
.L_13:
        /*000c*/ 	.word	0x00000000
        /*0010*/ 	.short	0x0004
        /*0012*/ 	.short	0x0014
        /*0014*/ 	.byte	0x00, 0xf0, 0x11, 0x00


	//----- nvinfo : EIATTR_KPARAM_INFO
	.align		4
.L_14:
        /*0018*/ 	.byte	0x04, 0x17
        /*001a*/ 	.short	(.L_16 - .L_15)
.L_15:
        /*001c*/ 	.word	0x00000000
        /*0020*/ 	.short	0x0003
        /*0022*/ 	.short	0x0010
        /*0024*/ 	.byte	0x00, 0xf0, 0x11, 0x00


	//----- nvinfo : EIATTR_KPARAM_INFO
	.align		4
.L_16:
        /*0028*/ 	.byte	0x04, 0x17
        /*002a*/ 	.short	(.L_18 - .L_17)
.L_17:
        /*002c*/ 	.word	0x00000000
        /*0030*/ 	.short	0x0002
        /*0032*/ 	.short	0x000c
        /*0034*/ 	.byte	0x00, 0xf0, 0x11, 0x00


	//----- nvinfo : EIATTR_KPARAM_INFO
	.align		4
.L_18:
        /*0038*/ 	.byte	0x04, 0x17
        /*003a*/ 	.short	(.L_20 - .L_19)
.L_19:
        /*003c*/ 	.word	0x00000000
        /*0040*/ 	.short	0x0001
        /*0042*/ 	.short	0x0008
        /*0044*/ 	.byte	0x00, 0xf0, 0x11, 0x00


	//----- nvinfo : EIATTR_KPARAM_INFO
	.align		4
.L_20:
        /*0048*/ 	.byte	0x04, 0x17
        /*004a*/ 	.short	(.L_22 - .L_21)
.L_21:
        /*004c*/ 	.word	0x00000000
        /*0050*/ 	.short	0x0000
        /*0052*/ 	.short	0x0000
        /*0054*/ 	.byte	0x00, 0xf0, 0x21, 0x00


	//----- nvinfo : EIATTR_SPARSE_MMA_MASK
	.align		4
.L_22:
        /*0058*/ 	.byte	0x03, 0x50
        /*005a*/ 	.short	0x0000


	//----- nvinfo : EIATTR_MAXREG_COUNT
	.align		4
        /*005c*/ 	.byte	0x03, 0x1b
        /*005e*/ 	.short	0x00ff


	//----- nvinfo : EIATTR_EXTERNS
	.align		4
        /*0060*/ 	.byte	0x04, 0x0f
        /*0062*/ 	.short	(.L_24 - .L_23)


	//   ....[0]....
	.align		4
.L_23:
        /*0064*/ 	.word	index@(vprintf)


	//----- nvinfo : EIATTR_MERCURY_ISA_VERSION
	.align		4
.L_24:
        /*0068*/ 	.byte	0x03, 0x5f
        /*006a*/ 	.short	0x0101


	//----- nvinfo : EIATTR_VRC_CTA_INIT_COUNT
	.align		4
        /*006c*/ 	.byte	0x02, 0x4a
	.zero		1
	.zero		1


	//----- nvinfo : EIATTR_SYSCALL_OFFSETS
	.align		4
        /*0070*/ 	.byte	0x04, 0x46
        /*0072*/ 	.short	(.L_26 - .L_25)


	//   ....[0]....
.L_25:
        /*0074*/ 	.word	0x00000190


	//   ....[1]....
        /*0078*/ 	.word	0x000003d0


	//   ....[2]....
        /*007c*/ 	.word	0x000004f0


	//   ....[3]....
        /*0080*/ 	.word	0x00000610


	//   ....[4]....
        /*0084*/ 	.word	0x00000730


	//   ....[5]....
        /*0088*/ 	.word	0x000008f0


	//   ....[6]....
        /*008c*/ 	.word	0x00000a20


	//   ....[7]....
        /*0090*/ 	.word	0x00000b80


	//   ....[8]....
        /*0094*/ 	.word	0x00000c00


	//   ....[9]....
        /*0098*/ 	.word	0x00000d60


	//   ....[10]....
        /*009c*/ 	.word	0x00000dd0


	//   ....[11]....
        /*00a0*/ 	.word	0x00000e40


	//   ....[12]....
        /*00a4*/ 	.word	0x00000eb0


	//   ....[13]....
        /*00a8*/ 	.word	0x00000fc0


	//----- nvinfo : EIATTR_EXIT_INSTR_OFFSETS
	.align		4
.L_26:
        /*00ac*/ 	.byte	0x04, 0x1c
        /*00ae*/ 	.short	(.L_28 - .L_27)


	//   ....[0]....
.L_27:
        /*00b0*/ 	.word	0x000001c0


	//   ....[1]....
        /*00b4*/ 	.word	0x00000c40


	//   ....[2]....
        /*00b8*/ 	.word	0x00000f00


	//   ....[3]....
        /*00bc*/ 	.word	0x00000ff0


	//----- nvinfo : EIATTR_CRS_STACK_SIZE
	.align		4
.L_28:
        /*00c0*/ 	.byte	0x04, 0x1e
        /*00c2*/ 	.short	(.L_30 - .L_29)
.L_29:
        /*00c4*/ 	.word	0x00000000


	//----- nvinfo : EIATTR_CBANK_PARAM_SIZE
	.align		4
.L_30:
        /*00c8*/ 	.byte	0x03, 0x19
        /*00ca*/ 	.short	0x0018


	//----- nvinfo : EIATTR_PARAM_CBANK
	.align		4
        /*00cc*/ 	.byte	0x04, 0x0a
        /*00ce*/ 	.short	(.L_32 - .L_31)
	.align		4
.L_31:
        /*00d0*/ 	.word	index@(.nv.constant0._Z6kernelyffii)
        /*00d4*/ 	.short	0x0380
        /*00d6*/ 	.short	0x0018


	//----- nvinfo : EIATTR_SW_WAR
	.align		4
.L_32:
        /*00d8*/ 	.byte	0x04, 0x36
        /*00da*/ 	.short	(.L_34 - .L_33)
.L_33:
        /*00dc*/ 	.word	0x00000008
.L_34:


//--------------------- .nv.callgraph             --------------------------
	.section	.nv.callgraph,"",@"SHT_CUDA_CALLGRAPH"
	.align	4
	.sectionentsize	8
	.align		4
        /*0000*/ 	.word	0x00000000
	.align		4
        /*0004*/ 	.word	0xffffffff
	.align		4
        /*0008*/ 	.word	index@(_Z6kernelyffii)
	.align		4
        /*000c*/ 	.word	index@(vprintf)
	.align		4
        /*0010*/ 	.word	0x00000000
	.align		4
        /*0014*/ 	.word	0xfffffffe
	.align		4
        /*0018*/ 	.word	0x00000000
	.align		4
        /*001c*/ 	.word	0xfffffffd
	.align		4
        /*0020*/ 	.word	0x00000000
	.align		4
        /*0024*/ 	.word	0xfffffffc


//--------------------- .nv.constant4             --------------------------
	.section	.nv.constant4,"a",@progbits
	.align	8
	.align		8
.nv.constant4:
        /*0000*/ 	.dword	vprintf
	.align		8
        /*0008*/ 	.dword	$str
	.align		8
        /*0010*/ 	.dword	$str$1
	.align		8
        /*0018*/ 	.dword	$str$2


//--------------------- .text._Z6kernelyffii      --------------------------
	.section	.text._Z6kernelyffii,"ax",@progbits
	.align	128
        .global         _Z6kernelyffii
        .type           _Z6kernelyffii,@function
        .size           _Z6kernelyffii,(.L_x_29 - _Z6kernelyffii)
        .other          _Z6kernelyffii,@"STO_CUDA_ENTRY STV_DEFAULT"
_Z6kernelyffii:
.text._Z6kernelyffii:
[----:B------:R-:W0:Y:S08]  /*0000*/  LDC R1, c[0x0][0x37c] ;  /* 0x0000df00ff017b82 */ /* 0x000e300000000800 */
[----:B------:R-:W1:Y:S01]  /*0010*/  LDC R5, c[0x0][0x388] ;  /* 0x0000e200ff057b82 */ /* 0x000e620000000800 */
[----:B------:R-:W2:Y:S01]  /*0020*/  LDCU UR4, c[0x0][0x2f8] ;  /* 0x00005f00ff0477ac */ /* 0x000ea20008000800 */
[----:B0-----:R-:W-:Y:S01]  /*0030*/  VIADD R1, R1, 0xfffffff8 ;  /* 0xfffffff801017836 */ /* 0x001fe20000000000 */
[----:B------:R-:W0:Y:S04]  /*0040*/  LDCU UR5, c[0x0][0x2fc] ;  /* 0x00005f80ff0577ac */ /* 0x000e280008000800 */
[----:B--2---:R-:W-:Y:S01]  /*0050*/  IADD3 R19, P1, PT, R1, UR4, RZ ;  /* 0x0000000401137c10 */ /* 0x004fe2000ff3e0ff */
[----:B-1----:R-:W-:-:S04]  /*0060*/  VIADD R0, R5, 0x1800000 ;  /* 0x0180000005007836 */ /* 0x002fc80000000000 */
[----:B0-----:R-:W-:Y:S01]  /*0070*/  IMAD.X R18, RZ, RZ, UR5, P1 ;  /* 0x00000005ff127e24 */ /* 0x001fe200088e06ff */
[----:B------:R-:W-:-:S04]  /*0080*/  LOP3.LUT R0, R0, 0x7f800000, RZ, 0xc0, !PT ;  /* 0x7f80000000007812 */ /* 0x000fc800078ec0ff */
[----:B------:R-:W-:-:S13]  /*0090*/  ISETP.GT.U32.AND P0, PT, R0, 0x1ffffff, PT ;  /* 0x01ffffff0000780c */ /* 0x000fda0003f04070 */
[----:B------:R-:W-:Y:S05]  /*00a0*/  @P0 BRA `(.L_x_0) ;  /* 0x00000000000c0947 */ /* 0x000fea0003800000 */
[----:B------:R-:W-:-:S07]  /*00b0*/  MOV R2, 0xd0 ;  /* 0x000000d000027802 */ /* 0x000fce0000000f00 */
[----:B------:R-:W-:Y:S05]  /*00c0*/  CALL.REL.NOINC `($__internal_0_$__cuda_sm20_rcp_rn_f32_slowpath) ;  /* 0x0000000c00cc7944 */ /* 0x000fea0003c00000 */
[----:B------:R-:W-:Y:S05]  /*00d0*/  BRA `(.L_x_1) ;  /* 0x0000000000107947 */ /* 0x000fea0003800000 */
.L_x_0:
[----:B------:R-:W0:Y:S02]  /*00e0*/  MUFU.RCP R26, R5 ;  /* 0x00000005001a7308 */ /* 0x000e240000001000 */
[----:B0-----:R-:W-:-:S04]  /*00f0*/  FFMA R0, R26, R5, -1 ;  /* 0xbf8000001a007423 */ /* 0x001fc80000000005 */
[----:B------:R-:W-:-:S04]  /*0100*/  FADD.FTZ R3, -R0, -RZ ;  /* 0x800000ff00037221 */ /* 0x000fc80000010100 */
[----:B------:R-:W-:-:S07]  /*0110*/  FFMA R26, R26, R3, R26 ;  /* 0x000000031a1a7223 */ /* 0x000fce000000001a */
.L_x_1:
[----:B------:R-:W-:Y:S01]  /*0120*/  MOV R0, 0x0 ;  /* 0x0000000000007802 */ /* 0x000fe20000000f00 */
[----:B------:R-:W0:Y:S01]  /*0130*/  LDCU.64 UR4, c[0x4][0x8] ;  /* 0x01000100ff0477ac */ /* 0x000e220008000a00 */
[----:B------:R-:W-:Y:S02]  /*0140*/  CS2R R6, SRZ ;  /* 0x0000000000067805 */ /* 0x000fe4000001ff00 */
[----:B------:R1:W2:Y:S01]  /*0150*/  LDC.64 R2, c[0x4][R0] ;  /* 0x0100000000027b82 */ /* 0x0002a20000000a00 */
[----:B0-----:R-:W-:Y:S02]  /*0160*/  IMAD.U32 R4, RZ, RZ, UR4 ;  /* 0x00000004ff047e24 */ /* 0x001fe4000f8e00ff */
[----:B-1----:R-:W-:-:S07]  /*0170*/  IMAD.U32 R5, RZ, RZ, UR5 ;  /* 0x00000005ff057e24 */ /* 0x002fce000f8e00ff */
[----:B------:R-:W-:-:S07]  /*0180*/  LEPC R20, `(.L_x_2) ;  /* 0x000000001014794e */ /* 0x000fce0000000000 */
[----:B--2---:R-:W-:Y:S05]  /*0190*/  CALL.ABS.NOINC R2 ;  /* 0x0000000002007343 */ /* 0x004fea0003c00000 */
.L_x_2:
[----:B------:R-:W0:Y:S02]  /*01a0*/  LDC R17, c[0x0][0x390] ;  /* 0x0000e400ff117b82 */ /* 0x000e240000000800 */
[----:B0-----:R-:W-:-:S13]  /*01b0*/  ISETP.GE.AND P0, PT, R17, 0x1, PT ;  /* 0x000000011100780c */ /* 0x001fda0003f06270 */
[----:B------:R-:W-:Y:S05]  /*01c0*/  @!P0 EXIT ;  /* 0x000000000000894d */ /* 0x000fea0003800000 */
[----:B------:R-:W0:Y:S02]  /*01d0*/  LDC R25, c[0x0][0x394] ;  /* 0x0000e500ff197b82 */ /* 0x000e240000000800 */
[----:B0-----:R-:W-:-:S13]  /*01e0*/  ISETP.GE.AND P0, PT, R25, 0x1, PT ;  /* 0x000000011900780c */ /* 0x001fda0003f06270 */
[----:B------:R-:W-:Y:S05]  /*01f0*/  @!P0 BRA `(.L_x_3) ;  /* 0x0000000800988947 */ /* 0x000fea0003800000 */
[----:B------:R-:W-:Y:S01]  /*0200*/  HFMA2 R23, -RZ, RZ, 0, 0 ;  /* 0x00000000ff177431 */ /* 0x000fe200000001ff */
[C---:B------:R-:W-:Y:S02]  /*0210*/  LOP3.LUT R24, R25.reuse, 0x3, RZ, 0xc0, !PT ;  /* 0x0000000319187812 */ /* 0x040fe400078ec0ff */
[----:B------:R-:W-:-:S07]  /*0220*/  LOP3.LUT R25, R25, 0x7ffffffc, RZ, 0xc0, !PT ;  /* 0x7ffffffc19197812 */ /* 0x000fce00078ec0ff */
.L_x_16:
[----:B------:R-:W0:Y:S01]  /*0230*/  LDCU UR4, c[0x0][0x394] ;  /* 0x00007280ff0477ac */ /* 0x000e220008000800 */
[----:B------:R-:W-:Y:S01]  /*0240*/  I2FP.F32.U32 R0, R23 ;  /* 0x0000001700007245 */ /* 0x000fe20000201000 */
[----:B------:R-:W-:-:S04]  /*0250*/  IMAD.MOV.U32 R16, RZ, RZ, RZ ;  /* 0x000000ffff107224 */ /* 0x000fc800078e00ff */
[----:B------:R-:W-:-:S04]  /*0260*/  FADD R17, R0, 0.5 ;  /* 0x3f00000000117421 */ /* 0x000fc80000000000 */
[----:B------:R-:W-:Y:S01]  /*0270*/  FMUL R17, R17, R26 ;  /* 0x0000001a11117220 */ /* 0x000fe20000400000 */
[----:B0-----:R-:W-:-:S09]  /*0280*/  UISETP.GE.U32.AND UP0, UPT, UR4, 0x4, UPT ;  /* 0x000000040400788c */ /* 0x001fd2000bf06070 */
[----:B------:R-:W-:Y:S05]  /*0290*/  BRA.U !UP0, `(.L_x_4) ;  /* 0x00000005083c7547 */ /* 0x000fea000b800000 */
[----:B------:R-:W-:Y:S01]  /*02a0*/  BSSY.RECONVERGENT B6, `(.L_x_5) ;  /* 0x000004d000067945 */ /* 0x000fe20003800200 */
[----:B------:R-:W-:-:S07]  /*02b0*/  IMAD.MOV.U32 R22, RZ, RZ, RZ ;  /* 0x000000ffff167224 */ /* 0x000fce00078e00ff */
.L_x_10:
[----:B------:R-:W0:Y:S01]  /*02c0*/  LDCU UR4, c[0x0][0x380] ;  /* 0x00007000ff0477ac */ /* 0x000e220008000800 */
[----:B------:R-:W-:Y:S01]  /*02d0*/  I2FP.F32.U32 R0, R22 ;  /* 0x0000001600007245 */ /* 0x000fe20000201000 */
[----:B------:R-:W-:-:S04]  /*02e0*/  UMOV UR5, URZ ;  /* 0x000000ff00057c82 */ /* 0x000fc80008000000 */
[----:B------:R-:W-:Y:S01]  /*02f0*/  FADD R3, R0, 0.5 ;  /* 0x3f00000000037421 */ /* 0x000fe20000000000 */
[----:B------:R-:W-:-:S03]  /*0300*/  IMAD.MOV.U32 R0, RZ, RZ, -0x3e000000 ;  /* 0xc2000000ff007424 */ /* 0x000fc600078e00ff */
[----:B------:R-:W-:-:S06]  /*0310*/  FMUL R16, R3, R26 ;  /* 0x0000001a03107220 */ /* 0x000fcc0000400000 */
[----:B0-----:R0:W5:Y:S01]  /*0320*/  TEX.LL RZ, R16, R16, R0, UR4, 2D, 0x1 ;  /* 0x28ff040010107f60 */ /* 0x00116200089e01ff */
[----:B------:R-:W-:Y:S01]  /*0330*/  MOV R27, 0x0 ;  /* 0x00000000001b7802 */ /* 0x000fe20000000f00 */
[----:B------:R-:W-:Y:S02]  /*0340*/  IMAD.MOV.U32 R6, RZ, RZ, R19 ;  /* 0x000000ffff067224 */ /* 0x000fe400078e0013 */
[----:B------:R-:W-:Y:S01]  /*0350*/  IMAD.MOV.U32 R7, RZ, RZ, R18 ;  /* 0x000000ffff077224 */ /* 0x000fe200078e0012 */
[----:B------:R1:W2:Y:S01]  /*0360*/  LDC.64 R2, c[0x4][R27] ;  /* 0x010000001b027b82 */ /* 0x0002a20000000a00 */
[----:B0-----:R-:W0:Y:S02]  /*0370*/  LDCU.64 UR4, c[0x4][0x10] ;  /* 0x01000200ff0477ac */ /* 0x001e240008000a00 */
[----:B0-----:R-:W-:Y:S01]  /*0380*/  IMAD.U32 R4, RZ, RZ, UR4 ;  /* 0x00000004ff047e24 */ /* 0x001fe2000f8e00ff */
[----:B------:R-:W-:Y:S01]  /*0390*/  MOV R5, UR5 ;  /* 0x0000000500057c02 */ /* 0x000fe20008000f00 */
[----:B-----5:R-:W0:Y:S02]  /*03a0*/  F2F.F64.F32 R8, R16 ;  /* 0x0000001000087310 */ /* 0x020e240000201800 */
[----:B0-2---:R1:W-:Y:S04]  /*03b0*/  STL.64 [R1], R8 ;  /* 0x0000000801007387 */ /* 0x0053e80000100a00 */
[----:B------:R-:W-:-:S07]  /*03c0*/  LEPC R20, `(.L_x_6) ;  /* 0x000000001014794e */ /* 0x000fce0000000000 */
[----:B-1----:R-:W-:Y:S05]  /*03d0*/  CALL.ABS.NOINC R2 ;  /* 0x0000000002007343 */ /* 0x002fea0003c00000 */
.L_x_6:
[----:B------:R-:W-:Y:S01]  /*03e0*/  VIADD R0, R22, 0x1 ;  /* 0x0000000116007836 */ /* 0x000fe20000000000 */
[----:B------:R-:W0:Y:S04]  /*03f0*/  LDCU UR4, c[0x0][0x380] ;  /* 0x00007000ff0477ac */ /* 0x000e280008000800 */
[----:B------:R-:W-:Y:S01]  /*0400*/  I2FP.F32.U32 R0, R0 ;  /* 0x0000000000007245 */ /* 0x000fe20000201000 */
[----:B------:R-:W-:-:S04]  /*0410*/  UMOV UR5, URZ ;  /* 0x000000ff00057c82 */ /* 0x000fc80008000000 */
[----:B------:R-:W-:Y:S01]  /*0420*/  FADD R3, R0, 0.5 ;  /* 0x3f00000000037421 */ /* 0x000fe20000000000 */
[----:B------:R-:W-:-:S03]  /*0430*/  IMAD.MOV.U32 R0, RZ, RZ, -0x3e000000 ;  /* 0xc2000000ff007424 */ /* 0x000fc600078e00ff */
[----:B------:R-:W-:-:S06]  /*0440*/  FMUL R16, R3, R26 ;  /* 0x0000001a03107220 */ /* 0x000fcc0000400000 */
[----:B0-----:R0:W5:Y:S01]  /*0450*/  TEX.LL RZ, R16, R16, R0, UR4, 2D, 0x1 ;  /* 0x28ff040010107f60 */ /* 0x00116200089e01ff */
[----:B------:R1:W2:Y:S01]  /*0460*/  LDC.64 R2, c[0x4][R27] ;  /* 0x010000001b027b82 */ /* 0x0002a20000000a00 */
[----:B------:R-:W-:Y:S02]  /*0470*/  IMAD.MOV.U32 R6, RZ, RZ, R19 ;  /* 0x000000ffff067224 */ /* 0x000fe400078e0013 */
[----:B------:R-:W-:Y:S01]  /*0480*/  IMAD.MOV.U32 R7, RZ, RZ, R18 ;  /* 0x000000ffff077224 */ /* 0x000fe200078e0012 */
[----:B0-----:R-:W0:Y:S02]  /*0490*/  LDCU.64 UR4, c[0x4][0x10] ;  /* 0x01000200ff0477ac */ /* 0x001e240008000a00 */
[----:B0-----:R-:W-:Y:S01]  /*04a0*/  MOV R4, UR4 ;  /* 0x0000000400047c02 */ /* 0x001fe20008000f00 */
[----:B------:R-:W-:Y:S01]  /*04b0*/  IMAD.U32 R5, RZ, RZ, UR5 ;  /* 0x00000005ff057e24 */ /* 0x000fe2000f8e00ff */
[----:B-----5:R-:W0:Y:S02]  /*04c0*/  F2F.F64.F32 R8, R16 ;  /* 0x0000001000087310 */ /* 0x020e240000201800 */
[----:B0-2---:R1:W-:Y:S04]  /*04d0*/  STL.64 [R1], R8 ;  /* 0x0000000801007387 */ /* 0x0053e80000100a00 */
[----:B------:R-:W-:-:S07]  /*04e0*/  LEPC R20, `(.L_x_7) ;  /* 0x000000001014794e */ /* 0x000fce0000000000 */
[----:B-1----:R-:W-:Y:S05]  /*04f0*/  CALL.ABS.NOINC R2 ;  /* 0x0000000002007343 */ /* 0x002fea0003c00000 */
.L_x_7:
[----:B------:R-:W-:Y:S01]  /*0500*/  VIADD R0, R22, 0x2 ;  /* 0x0000000216007836 */ /* 0x000fe20000000000 */
[----:B------:R-:W0:Y:S04]  /*0510*/  LDCU UR4, c[0x0][0x380] ;  /* 0x00007000ff0477ac */ /* 0x000e280008000800 */
[----:B------:R-:W-:Y:S01]  /*0520*/  I2FP.F32.U32 R0, R0 ;  /* 0x0000000000007245 */ /* 0x000fe20000201000 */
[----:B------:R-:W-:-:S04]  /*0530*/  UMOV UR5, URZ ;  /* 0x000000ff00057c82 */ /* 0x000fc80008000000 */
[----:B------:R-:W-:Y:S01]  /*0540*/  FADD R3, R0, 0.5 ;  /* 0x3f00000000037421 */ /* 0x000fe20000000000 */
[----:B------:R-:W-:-:S03]  /*0550*/  HFMA2 R0, -RZ, RZ, -3, 0 ;  /* 0xc2000000ff007431 */ /* 0x000fc600000001ff */
[----:B------:R-:W-:-:S06]  /*0560*/  FMUL R16, R3, R26 ;  /* 0x0000001a03107220 */ /* 0x000fcc0000400000 */
[----:B0-----:R0:W5:Y:S01]  /*0570*/  TEX.LL RZ, R16, R16, R0, UR4, 2D, 0x1 ;  /* 0x28ff040010107f60 */ /* 0x00116200089e01ff */
[----:B------:R1:W2:Y:S01]  /*0580*/  LDC.64 R2, c[0x4][R27] ;  /* 0x010000001b027b82 */ /* 0x0002a20000000a00 */
[----:B------:R-:W-:Y:S02]  /*0590*/  IMAD.MOV.U32 R6, RZ, RZ, R19 ;  /* 0x000000ffff067224 */ /* 0x000fe400078e0013 */
[----:B------:R-:W-:Y:S01]  /*05a0*/  IMAD.MOV.U32 R7, RZ, RZ, R18 ;  /* 0x000000ffff077224 */ /* 0x000fe200078e0012 */
[----:B0-----:R-:W0:Y:S02]  /*05b0*/  LDCU.64 UR4, c[0x4][0x10] ;  /* 0x01000200ff0477ac */ /* 0x001e240008000a00 */
[----:B0-----:R-:W-:Y:S02]  /*05c0*/  IMAD.U32 R4, RZ, RZ, UR4 ;  /* 0x00000004ff047e24 */ /* 0x001fe4000f8e00ff */
[----:B------:R-:W-:Y:S01]  /*05d0*/  IMAD.U32 R5, RZ, RZ, UR5 ;  /* 0x00000005ff057e24 */ /* 0x000fe2000f8e00ff */
[----:B-----5:R-:W0:Y:S02]  /*05e0*/  F2F.F64.F32 R8, R16 ;  /* 0x0000001000087310 */ /* 0x020e240000201800 */
[----:B0-2---:R1:W-:Y:S04]  /*05f0*/  STL.64 [R1], R8 ;  /* 0x0000000801007387 */ /* 0x0053e80000100a00 */
[----:B------:R-:W-:-:S07]  /*0600*/  LEPC R20, `(.L_x_8) ;  /* 0x000000001014794e */ /* 0x000fce0000000000 */
[----:B-1----:R-:W-:Y:S05]  /*0610*/  CALL.ABS.NOINC R2 ;  /* 0x0000000002007343 */ /* 0x002fea0003c00000 */
.L_x_8:
[----:B------:R-:W-:Y:S01]  /*0620*/  IADD3 R0, PT, PT, R22, 0x3, RZ ;  /* 0x0000000316007810 */ /* 0x000fe20007ffe0ff */
[----:B------:R-:W0:Y:S03]  /*0630*/  LDCU UR4, c[0x0][0x380] ;  /* 0x00007000ff0477ac */ /* 0x000e260008000800 */
[----:B------:R-:W-:Y:S01]  /*0640*/  I2FP.F32.U32 R0, R0 ;  /* 0x0000000000007245 */ /* 0x000fe20000201000 */
[----:B------:R-:W-:-:S04]  /*0650*/  UMOV UR5, URZ ;  /* 0x000000ff00057c82 */ /* 0x000fc80008000000 */
[----:B------:R-:W-:Y:S01]  /*0660*/  FADD R3, R0, 0.5 ;  /* 0x3f00000000037421 */ /* 0x000fe20000000000 */
[----:B------:R-:W-:-:S03]  /*0670*/  IMAD.MOV.U32 R0, RZ, RZ, -0x3e000000 ;  /* 0xc2000000ff007424 */ /* 0x000fc600078e00ff */
[----:B------:R-:W-:-:S06]  /*0680*/  FMUL R16, R3, R26 ;  /* 0x0000001a03107220 */ /* 0x000fcc0000400000 */
[----:B0-----:R0:W5:Y:S01]  /*0690*/  TEX.LL RZ, R16, R16, R0, UR4, 2D, 0x1 ;  /* 0x28ff040010107f60 */ /* 0x00116200089e01ff */
[----:B------:R1:W2:Y:S01]  /*06a0*/  LDC.64 R2, c[0x4][R27] ;  /* 0x010000001b027b82 */ /* 0x0002a20000000a00 */
[----:B------:R-:W-:Y:S01]  /*06b0*/  IMAD.MOV.U32 R6, RZ, RZ, R19 ;  /* 0x000000ffff067224 */ /* 0x000fe200078e0013 */
[----:B------:R-:W-:Y:S01]  /*06c0*/  MOV R7, R18 ;  /* 0x0000001200077202 */ /* 0x000fe20000000f00 */
[----:B0-----:R-:W0:Y:S02]  /*06d0*/  LDCU.64 UR4, c[0x4][0x10] ;  /* 0x01000200ff0477ac */ /* 0x001e240008000a00 */
[----:B0-----:R-:W-:Y:S02]  /*06e0*/  IMAD.U32 R4, RZ, RZ, UR4 ;  /* 0x00000004ff047e24 */ /* 0x001fe4000f8e00ff */
[----:B------:R-:W-:Y:S01]  /*06f0*/  IMAD.U32 R5, RZ, RZ, UR5 ;  /* 0x00000005ff057e24 */ /* 0x000fe2000f8e00ff */
[----:B-----5:R-:W0:Y:S02]  /*0700*/  F2F.F64.F32 R8, R16 ;  /* 0x0000001000087310 */ /* 0x020e240000201800 */
[----:B0-2---:R1:W-:Y:S04]  /*0710*/  STL.64 [R1], R8 ;  /* 0x0000000801007387 */ /* 0x0053e80000100a00 */
[----:B------:R-:W-:-:S07]  /*0720*/  LEPC R20, `(.L_x_9) ;  /* 0x000000001014794e */ /* 0x000fce0000000000 */
[----:B-1----:R-:W-:Y:S05]  /*0730*/  CALL.ABS.NOINC R2 ;  /* 0x0000000002007343 */ /* 0x002fea0003c00000 */
.L_x_9:
[----:B------:R-:W-:-:S05]  /*0740*/  VIADD R22, R22, 0x4 ;  /* 0x0000000416167836 */ /* 0x000fca0000000000 */
[----:B------:R-:W-:-:S13]  /*0750*/  ISETP.NE.AND P0, PT, R22, R25, PT ;  /* 0x000000191600720c */ /* 0x000fda0003f05270 */
[----:B------:R-:W-:Y:S05]  /*0760*/  @P0 BRA `(.L_x_10) ;  /* 0xfffffff800d40947 */ /* 0x000fea000383ffff */
[----:B------:R-:W-:Y:S05]  /*0770*/  BSYNC.RECONVERGENT B6 ;  /* 0x0000000000067941 */ /* 0x000fea0003800200 */
.L_x_5:
[----:B------:R-:W-:-:S07]  /*0780*/  IMAD.MOV.U32 R16, RZ, RZ, R25 ;  /* 0x000000ffff107224 */ /* 0x000fce00078e0019 */
.L_x_4:
[----:B------:R-:W-:-:S13]  /*0790*/  ISETP.NE.AND P0, PT, R24, RZ, PT ;  /* 0x000000ff1800720c */ /* 0x000fda0003f05270 */
[----:B------:R-:W-:Y:S05]  /*07a0*/  @!P0 BRA `(.L_x_11) ;  /* 0x0000000000f88947 */ /* 0x000fea0003800000 */
[----:B------:R-:W-:-:S13]  /*07b0*/  ISETP.NE.AND P0, PT, R24, 0x1, PT ;  /* 0x000000011800780c */ /* 0x000fda0003f05270 */
[----:B------:R-:W-:Y:S05]  /*07c0*/  @!P0 BRA `(.L_x_12) ;  /* 0x00000000009c8947 */ /* 0x000fea0003800000 */
[----:B------:R-:W0:Y:S01]  /*07d0*/  LDCU UR4, c[0x0][0x380] ;  /* 0x00007000ff0477ac */ /* 0x000e220008000800 */
[----:B------:R-:W-:Y:S01]  /*07e0*/  I2FP.F32.U32 R0, R16 ;  /* 0x0000001000007245 */ /* 0x000fe20000201000 */
[----:B------:R-:W-:Y:S01]  /*07f0*/  IMAD.MOV.U32 R9, RZ, RZ, R17 ;  /* 0x000000ffff097224 */ /* 0x000fe200078e0011 */
[----:B------:R-:W-:-:S03]  /*0800*/  UMOV UR5, URZ ;  /* 0x000000ff00057c82 */ /* 0x000fc60008000000 */
        /* <DEDUP_REMOVED lines=9> */
[----:B0-----:R-:W-:Y:S01]  /*08a0*/  MOV R4, UR4 ;  /* 0x0000000400047c02 */ /* 0x001fe20008000f00 */
[----:B------:R-:W-:Y:S01]  /*08b0*/  IMAD.U32 R5, RZ, RZ, UR5 ;  /* 0x00000005ff057e24 */ /* 0x000fe2000f8e00ff */
[----:B-----5:R-:W0:Y:S02]  /*08c0*/  F2F.F64.F32 R10, R8 ;  /* 0x00000008000a7310 */ /* 0x020e240000201800 */
[----:B0-2---:R1:W-:Y:S04]  /*08d0*/  STL.64 [R1], R10 ;  /* 0x0000000a01007387 */ /* 0x0053e80000100a00 */
[----:B------:R-:W-:-:S07]  /*08e0*/  LEPC R20, `(.L_x_13) ;  /* 0x000000001014794e */ /* 0x000fce0000000000 */
[----:B-1----:R-:W-:Y:S05]  /*08f0*/  CALL.ABS.NOINC R2 ;  /* 0x0000000002007343 */ /* 0x002fea0003c00000 */
.L_x_13:
[----:B------:R-:W-:Y:S01]  /*0900*/  VIADD R0, R16, 0x1 ;  /* 0x0000000110007836 */ /* 0x000fe20000000000 */
[----:B------:R-:W0:Y:S01]  /*0910*/  LDCU UR4, c[0x0][0x380] ;  /* 0x00007000ff0477ac */ /* 0x000e220008000800 */
[----:B------:R-:W-:-:S03]  /*0920*/  IMAD.MOV.U32 R9, RZ, RZ, R17 ;  /* 0x000000ffff097224 */ /* 0x000fc600078e0011 */
[----:B------:R-:W-:Y:S01]  /*0930*/  I2FP.F32.U32 R0, R0 ;  /* 0x0000000000007245 */ /* 0x000fe20000201000 */
[----:B------:R-:W-:-:S04]  /*0940*/  UMOV UR5, URZ ;  /* 0x000000ff00057c82 */ /* 0x000fc80008000000 */
[----:B------:R-:W-:Y:S01]  /*0950*/  FADD R3, R0, 0.5 ;  /* 0x3f00000000037421 */ /* 0x000fe20000000000 */
[----:B------:R-:W-:-:S03]  /*0960*/  HFMA2 R0, -RZ, RZ, -3, 0 ;  /* 0xc2000000ff007431 */ /* 0x000fc600000001ff */
        /* <DEDUP_REMOVED lines=12> */
.L_x_14:
[----:B------:R-:W-:-:S07]  /*0a30*/  VIADD R16, R16, 0x2 ;  /* 0x0000000210107836 */ /* 0x000fce0000000000 */
.L_x_12:
[----:B------:R-:W0:Y:S02]  /*0a40*/  LDCU UR4, c[0x0][0x394] ;  /* 0x00007280ff0477ac */ /* 0x000e240008000800 */
[----:B0-----:R-:W-:-:S09]  /*0a50*/  ULOP3.LUT UP0, URZ, UR4, 0x1, URZ, 0xc0, !UPT ;  /* 0x0000000104ff7892 */ /* 0x001fd2000f80c0ff */
[----:B------:R-:W-:Y:S05]  /*0a60*/  BRA.U !UP0, `(.L_x_11) ;  /* 0x0000000108487547 */ /* 0x000fea000b800000 */
        /* <DEDUP_REMOVED lines=8> */
[----:B------:R-:W-:Y:S01]  /*0af0*/  IMAD.MOV.U32 R7, RZ, RZ, R18 ;  /* 0x000000ffff077224 */ /* 0x000fe200078e0012 */
[----:B------:R-:W-:-:S04]  /*0b00*/  MOV R6, R19 ;  /* 0x0000001300067202 */ /* 0x000fc80000000f00 */
[----:B------:R-:W1:Y:S01]  /*0b10*/  LDC.64 R2, c[0x4][R2] ;  /* 0x0100000002027b82 */ /* 0x000e620000000a00 */
[----:B0-----:R-:W0:Y:S02]  /*0b20*/  LDCU.64 UR4, c[0x4][0x10] ;  /* 0x01000200ff0477ac */ /* 0x001e240008000a00 */
[----:B0-----:R-:W-:Y:S02]  /*0b30*/  IMAD.U32 R4, RZ, RZ, UR4 ;  /* 0x00000004ff047e24 */ /* 0x001fe4000f8e00ff */
[----:B------:R-:W-:Y:S01]  /*0b40*/  IMAD.U32 R5, RZ, RZ, UR5 ;  /* 0x00000005ff057e24 */ /* 0x000fe2000f8e00ff */
[----:B-----5:R-:W0:Y:S02]  /*0b50*/  F2F.F64.F32 R8, R16 ;  /* 0x0000001000087310 */ /* 0x020e240000201800 */
[----:B01----:R0:W-:Y:S04]  /*0b60*/  STL.64 [R1], R8 ;  /* 0x0000000801007387 */ /* 0x0031e80000100a00 */
[----:B------:R-:W-:-:S07]  /*0b70*/  LEPC R20, `(.L_x_11) ;  /* 0x000000001014794e */ /* 0x000fce0000000000 */
[----:B0-----:R-:W-:Y:S05]  /*0b80*/  CALL.ABS.NOINC R2 ;  /* 0x0000000002007343 */ /* 0x001fea0003c00000 */
.L_x_11:
        /* <DEDUP_REMOVED lines=8> */
.L_x_15:
[----:B------:R-:W0:Y:S01]  /*0c10*/  LDCU UR4, c[0x0][0x390] ;  /* 0x00007200ff0477ac */ /* 0x000e220008000800 */
[----:B------:R-:W-:-:S05]  /*0c20*/  VIADD R23, R23, 0x1 ;  /* 0x0000000117177836 */ /* 0x000fca0000000000 */
[----:B0-----:R-:W-:-:S13]  /*0c30*/  ISETP.NE.AND P0, PT, R23, UR4, PT ;  /* 0x0000000417007c0c */ /* 0x001fda000bf05270 */
[----:B------:R-:W-:Y:S05]  /*0c40*/  @!P0 EXIT ;  /* 0x000000000000894d */ /* 0x000fea0003800000 */
[----:B------:R-:W-:Y:S05]  /*0c50*/  BRA `(.L_x_16) ;  /* 0xfffffff400747947 */ /* 0x000fea000383ffff */
.L_x_3:
[C---:B------:R-:W-:Y:S02]  /*0c60*/  ISETP.GE.U32.AND P0, PT, R17.reuse, 0x4, PT ;  /* 0x000000041100780c */ /* 0x040fe40003f06070 */
[----:B------:R-:W-:-:S11]  /*0c70*/  LOP3.LUT R18, R17, 0x3, RZ, 0xc0, !PT ;  /* 0x0000000311127812 */ /* 0x000fd600078ec0ff */
[----:B------:R-:W-:Y:S05]  /*0c80*/  @!P0 BRA `(.L_x_17) ;  /* 0x0000000000988947 */ /* 0x000fea0003800000 */
[----:B------:R-:W-:Y:S01]  /*0c90*/  HFMA2 R16, -RZ, RZ, 0, 0 ;  /* 0x00000000ff107431 */ /* 0x000fe200000001ff */
[----:B------:R-:W-:Y:S01]  /*0ca0*/  BSSY.RECONVERGENT B6, `(.L_x_17) ;  /* 0x0000024000067945 */ /* 0x000fe20003800200 */
[----:B------:R-:W-:-:S07]  /*0cb0*/  LOP3.LUT R17, R17, 0x7ffffffc, RZ, 0xc0, !PT ;  /* 0x7ffffffc11117812 */ /* 0x000fce00078ec0ff */
.L_x_22:
[----:B------:R-:W-:Y:S01]  /*0cc0*/  MOV R2, 0x0 ;  /* 0x0000000000027802 */ /* 0x000fe20000000f00 */
[----:B------:R-:W0:Y:S01]  /*0cd0*/  LDCU.64 UR4, c[0x4][0x18] ;  /* 0x01000300ff0477ac */ /* 0x000e220008000a00 */
[----:B------:R-:W-:Y:S01]  /*0ce0*/  VIADD R16, R16, 0x4 ;  /* 0x0000000410107836 */ /* 0x000fe20000000000 */
[----:B------:R-:W-:Y:S01]  /*0cf0*/  CS2R R6, SRZ ;  /* 0x0000000000067805 */ /* 0x000fe2000001ff00 */
[----:B------:R1:W2:Y:S03]  /*0d00*/  LDC.64 R8, c[0x4][R2] ;  /* 0x0100000002087b82 */ /* 0x0002a60000000a00 */
[----:B------:R-:W-:-:S04]  /*0d10*/  ISETP.NE.AND P0, PT, R16, R17, PT ;  /* 0x000000111000720c */ /* 0x000fc80003f05270 */
[----:B------:R-:W-:Y:S01]  /*0d20*/  P2R R19, PR, RZ, 0x1 ;  /* 0x00000001ff137803 */ /* 0x000fe20000000000 */
[----:B0-----:R-:W-:Y:S02]  /*0d30*/  IMAD.U32 R4, RZ, RZ, UR4 ;  /* 0x00000004ff047e24 */ /* 0x001fe4000f8e00ff */
[----:B-1----:R-:W-:-:S07]  /*0d40*/  IMAD.U32 R5, RZ, RZ, UR5 ;  /* 0x00000005ff057e24 */ /* 0x002fce000f8e00ff */
[----:B------:R-:W-:-:S07]  /*0d50*/  LEPC R20, `(.L_x_18) ;  /* 0x000000001014794e */ /* 0x000fce0000000000 */
[----:B--2---:R-:W-:Y:S05]  /*0d60*/  CALL.ABS.NOINC R8 ;  /* 0x0000000008007343 */ /* 0x004fea0003c00000 */
.L_x_18:
[----:B------:R0:W1:Y:S01]  /*0d70*/  LDC.64 R8, c[0x4][R2] ;  /* 0x0100000002087b82 */ /* 0x0000620000000a00 */
[----:B------:R-:W2:Y:S01]  /*0d80*/  LDCU.64 UR4, c[0x4][0x18] ;  /* 0x01000300ff0477ac */ /* 0x000ea20008000a00 */
[----:B------:R-:W-:Y:S01]  /*0d90*/  CS2R R6, SRZ ;  /* 0x0000000000067805 */ /* 0x000fe2000001ff00 */
[----:B--2---:R-:W-:Y:S01]  /*0da0*/  IMAD.U32 R4, RZ, RZ, UR4 ;  /* 0x00000004ff047e24 */ /* 0x004fe2000f8e00ff */
[----:B0-----:R-:W-:-:S07]  /*0db0*/  MOV R5, UR5 ;  /* 0x0000000500057c02 */ /* 0x001fce0008000f00 */
[----:B------:R-:W-:-:S07]  /*0dc0*/  LEPC R20, `(.L_x_19) ;  /* 0x000000001014794e */ /* 0x000fce0000000000 */
[----:B-1----:R-:W-:Y:S05]  /*0dd0*/  CALL.ABS.NOINC R8 ;  /* 0x0000000008007343 */ /* 0x002fea0003c00000 */
.L_x_19:
[----:B------:R0:W1:Y:S01]  /*0de0*/  LDC.64 R8, c[0x4][R2] ;  /* 0x0100000002087b82 */ /* 0x0000620000000a00 */
[----:B------:R-:W2:Y:S01]  /*0df0*/  LDCU.64 UR4, c[0x4][0x18] ;  /* 0x01000300ff0477ac */ /* 0x000ea20008000a00 */
[----:B------:R-:W-:Y:S01]  /*0e00*/  CS2R R6, SRZ ;  /* 0x0000000000067805 */ /* 0x000fe2000001ff00 */
[----:B--2---:R-:W-:Y:S02]  /*0e10*/  IMAD.U32 R4, RZ, RZ, UR4 ;  /* 0x00000004ff047e24 */ /* 0x004fe4000f8e00ff */
[----:B0-----:R-:W-:-:S07]  /*0e20*/  IMAD.U32 R5, RZ, RZ, UR5 ;  /* 0x00000005ff057e24 */ /* 0x001fce000f8e00ff */
[----:B------:R-:W-:-:S07]  /*0e30*/  LEPC R20, `(.L_x_20) ;  /* 0x000000001014794e */ /* 0x000fce0000000000 */
[----:B-1----:R-:W-:Y:S05]  /*0e40*/  CALL.ABS.NOINC R8 ;  /* 0x0000000008007343 */ /* 0x002fea0003c00000 */
.L_x_20:
[----:B------:R-:W0:Y:S01]  /*0e50*/  LDC.64 R2, c[0x4][R2] ;  /* 0x0100000002027b82 */ /* 0x000e220000000a00 */
[----:B------:R-:W1:Y:S01]  /*0e60*/  LDCU.64 UR4, c[0x4][0x18] ;  /* 0x01000300ff0477ac */ /* 0x000e620008000a00 */
[----:B------:R-:W-:Y:S01]  /*0e70*/  CS2R R6, SRZ ;  /* 0x0000000000067805 */ /* 0x000fe2000001ff00 */
[----:B-1----:R-:W-:Y:S02]  /*0e80*/  IMAD.U32 R4, RZ, RZ, UR4 ;  /* 0x00000004ff047e24 */ /* 0x002fe4000f8e00ff */
[----:B------:R-:W-:-:S07]  /*0e90*/  IMAD.U32 R5, RZ, RZ, UR5 ;  /* 0x00000005ff057e24 */ /* 0x000fce000f8e00ff */
[----:B------:R-:W-:-:S07]  /*0ea0*/  LEPC R20, `(.L_x_21) ;  /* 0x000000001014794e */ /* 0x000fce0000000000 */
[----:B0-----:R-:W-:Y:S05]  /*0eb0*/  CALL.ABS.NOINC R2 ;  /* 0x0000000002007343 */ /* 0x001fea0003c00000 */
.L_x_21:
[----:B------:R-:W-:-:S13]  /*0ec0*/  ISETP.NE.AND P6, PT, R19, RZ, PT ;  /* 0x000000ff1300720c */ /* 0x000fda0003fc5270 */
[----:B------:R-:W-:Y:S05]  /*0ed0*/  @P6 BRA `(.L_x_22) ;  /* 0xfffffffc00786947 */ /* 0x000fea000383ffff */
[----:B------:R-:W-:Y:S05]  /*0ee0*/  BSYNC.RECONVERGENT B6 ;  /* 0x0000000000067941 */ /* 0x000fea0003800200 */
.L_x_17:
[----:B------:R-:W-:-:S13]  /*0ef0*/  ISETP.NE.AND P0, PT, R18, RZ, PT ;  /* 0x000000ff1200720c */ /* 0x000fda0003f05270 */
[----:B------:R-:W-:Y:S05]  /*0f00*/  @!P0 EXIT ;  /* 0x000000000000894d */ /* 0x000fea0003800000 */
[----:B------:R-:W-:-:S07]  /*0f10*/  HFMA2 R17, -RZ, RZ, 0, 0 ;  /* 0x00000000ff117431 */ /* 0x000fce00000001ff */
.L_x_24:
        /* <DEDUP_REMOVED lines=11> */
.L_x_23:
[----:B------:R-:W-:-:S13]  /*0fd0*/  ISETP.NE.AND P6, PT, R16, RZ, PT ;  /* 0x000000ff1000720c */ /* 0x000fda0003fc5270 */
[----:B------:R-:W-:Y:S05]  /*0fe0*/  @P6 BRA `(.L_x_24) ;  /* 0xfffffffc00cc6947 */ /* 0x000fea000383ffff */
[----:B------:R-:W-:Y:S05]  /*0ff0*/  EXIT ;  /* 0x000000000000794d */ /* 0x000fea0003800000 */
        .weak           $__internal_0_$__cuda_sm20_rcp_rn_f32_slowpath
        .type           $__internal_0_$__cuda_sm20_rcp_rn_f32_slowpath,@function
        .size           $__internal_0_$__cuda_sm20_rcp_rn_f32_slowpath,(.L_x_29 - $__internal_0_$__cuda_sm20_rcp_rn_f32_slowpath)
$__internal_0_$__cuda_sm20_rcp_rn_f32_slowpath:
[----:B------:R-:W0:Y:S02]  /*1000*/  LDC R0, c[0x0][0x388] ;  /* 0x0000e200ff007b82 */ /* 0x000e240000000800 */
[----:B0-----:R-:W-:-:S05]  /*1010*/  IMAD.SHL.U32 R4, R0, 0x2, RZ ;  /* 0x0000000200047824 */ /* 0x001fca00078e00ff */
[----:B------:R-:W-:-:S04]  /*1020*/  SHF.R.U32.HI R3, RZ, 0x18, R4 ;  /* 0x00000018ff037819 */ /* 0x000fc80000011604 */
[----:B------:R-:W-:-:S13]  /*1030*/  ISETP.NE.U32.AND P0, PT, R3, RZ, PT ;  /* 0x000000ff0300720c */ /* 0x000fda0003f05070 */
[----:B------:R-:W-:Y:S05]  /*1040*/  @P0 BRA `(.L_x_25) ;  /* 0x0000000000280947 */ /* 0x000fea0003800000 */
[----:B------:R-:W-:-:S13]  /*1050*/  ISETP.NE.AND P0, PT, R4, RZ, PT ;  /* 0x000000ff0400720c */ /* 0x000fda0003f05270 */
[----:B------:R2:W3:Y:S01]  /*1060*/  @!P0 MUFU.RCP R3, R0 ;  /* 0x0000000000038308 */ /* 0x0004e20000001000 */
[----:B------:R-:W-:Y:S05]  /*1070*/  @!P0 BRA `(.L_x_26) ;  /* 0x0000000000a48947 */ /* 0x000fea0003800000 */
[----:B------:R-:W-:-:S04]  /*1080*/  FFMA R4, R0, 1.84467440737095516160e+19, RZ ;  /* 0x5f80000000047823 */ /* 0x000fc800000000ff */
[----:B---3--:R-:W2:Y:S02]  /*1090*/  MUFU.RCP R3, R4 ;  /* 0x0000000400037308 */ /* 0x008ea40000001000 */
[----:B--2---:R-:W-:-:S04]  /*10a0*/  FFMA R0, R4, R3, -1 ;  /* 0xbf80000004007423 */ /* 0x004fc80000000003 */
[----:B------:R-:W-:-:S04]  /*10b0*/  FADD.FTZ R0, -R0, -RZ ;  /* 0x800000ff00007221 */ /* 0x000fc80000010100 */
[----:B------:R-:W-:-:S04]  /*10c0*/  FFMA R0, R3, R0, R3 ;  /* 0x0000000003007223 */ /* 0x000fc80000000003 */
[----:B------:R-:W-:Y:S01]  /*10d0*/  FFMA R3, R0, 1.84467440737095516160e+19, RZ ;  /* 0x5f80000000037823 */ /* 0x000fe200000000ff */
[----:B------:R-:W-:Y:S06]  /*10e0*/  BRA `(.L_x_26) ;  /* 0x0000000000887947 */ /* 0x000fec0003800000 */
.L_x_25:
[----:B------:R-:W-:-:S04]  /*10f0*/  IADD3 R4, PT, PT, R3, -0xfd, RZ ;  /* 0xffffff0303047810 */ /* 0x000fc80007ffe0ff */
[----:B------:R-:W-:-:S13]  /*1100*/  ISETP.GT.U32.AND P0, PT, R4, 0x1, PT ;  /* 0x000000010400780c */ /* 0x000fda0003f04070 */
[----:B------:R-:W-:Y:S05]  /*1110*/  @P0 BRA `(.L_x_27) ;  /* 0x0000000000780947 */ /* 0x000fea0003800000 */
[----:B------:R-:W-:Y:S01]  /*1120*/  LOP3.LUT R5, R0, 0x7fffff, RZ, 0xc0, !PT ;  /* 0x007fffff00057812 */ /* 0x000fe200078ec0ff */
[----:B------:R-:W-:-:S03]  /*1130*/  IMAD.MOV.U32 R9, RZ, RZ, 0x3 ;  /* 0x00000003ff097424 */ /* 0x000fc600078e00ff */
[----:B------:R-:W-:Y:S02]  /*1140*/  LOP3.LUT R5, R5, 0x3f800000, RZ, 0xfc, !PT ;  /* 0x3f80000005057812 */ /* 0x000fe400078efcff */
[----:B------:R-:W-:Y:S02]  /*1150*/  SHF.L.U32 R10, R9, R4, RZ ;  /* 0x00000004090a7219 */ /* 0x000fe400000006ff */
[----:B------:R-:W0:Y:S02]  /*1160*/  MUFU.RCP R6, R5 ;  /* 0x0000000500067308 */ /* 0x000e240000001000 */
[----:B0-----:R-:W-:-:S04]  /*1170*/  FFMA R7, R5, R6, -1 ;  /* 0xbf80000005077423 */ /* 0x001fc80000000006 */
[----:B------:R-:W-:-:S04]  /*1180*/  FADD.FTZ R7, -R7, -RZ ;  /* 0x800000ff07077221 */ /* 0x000fc80000010100 */
[CCC-:B------:R-:W-:Y:S01]  /*1190*/  FFMA.RM R8, R6.reuse, R7.reuse, R6.reuse ;  /* 0x0000000706087223 */ /* 0x1c0fe20000004006 */
[----:B------:R-:W-:-:S04]  /*11a0*/  FFMA.RP R7, R6, R7, R6 ;  /* 0x0000000706077223 */ /* 0x000fc80000008006 */
[C---:B------:R-:W-:Y:S02]  /*11b0*/  LOP3.LUT R6, R8.reuse, 0x7fffff, RZ, 0xc0, !PT ;  /* 0x007fffff08067812 */ /* 0x040fe400078ec0ff */
[----:B------:R-:W-:Y:S02]  /*11c0*/  FSETP.NEU.FTZ.AND P0, PT, R8, R7, PT ;  /* 0x000000070800720b */ /* 0x000fe40003f1d000 */
[----:B------:R-:W-:Y:S02]  /*11d0*/  LOP3.LUT R7, R6, 0x800000, RZ, 0xfc, !PT ;  /* 0x0080000006077812 */ /* 0x000fe400078efcff */
[----:B------:R-:W-:Y:S02]  /*11e0*/  SEL R6, RZ, 0xffffffff, !P0 ;  /* 0xffffffffff067807 */ /* 0x000fe40004000000 */
[----:B------:R-:W-:-:S03]  /*11f0*/  LOP3.LUT R5, R10, R7, RZ, 0xc0, !PT ;  /* 0x000000070a057212 */ /* 0x000fc600078ec0ff */
[----:B------:R-:W-:Y:S01]  /*1200*/  IMAD.MOV R6, RZ, RZ, -R6 ;  /* 0x000000ffff067224 */ /* 0x000fe200078e0a06 */
[----:B------:R-:W-:-:S04]  /*1210*/  SHF.R.U32.HI R5, RZ, R4, R5 ;  /* 0x00000004ff057219 */ /* 0x000fc80000011605 */
[----:B------:R-:W-:Y:S02]  /*1220*/  LOP3.LUT P1, RZ, R6, R4, R7, 0xf8, !PT ;  /* 0x0000000406ff7212 */ /* 0x000fe4000782f807 */
[C---:B------:R-:W-:Y:S02]  /*1230*/  LOP3.LUT P0, RZ, R5.reuse, 0x1, RZ, 0xc0, !PT ;  /* 0x0000000105ff7812 */ /* 0x040fe4000780c0ff */
[----:B------:R-:W-:-:S04]  /*1240*/  LOP3.LUT P2, RZ, R5, 0x2, RZ, 0xc0, !PT ;  /* 0x0000000205ff7812 */ /* 0x000fc8000784c0ff */
[----:B------:R-:W-:Y:S02]  /*1250*/  PLOP3.LUT P0, PT, P0, P1, P2, 0xe0, 0x0 ;  /* 0x000000000000781c */ /* 0x000fe40000703c20 */
[----:B------:R-:W-:Y:S02]  /*1260*/  LOP3.LUT P1, RZ, R0, 0x7fffff, RZ, 0xc0, !PT ;  /* 0x007fffff00ff7812 */ /* 0x000fe4000782c0ff */
[----:B------:R-:W-:-:S05]  /*1270*/  SEL R4, RZ, 0x1, !P0 ;  /* 0x00000001ff047807 */ /* 0x000fca0004000000 */
[----:B------:R-:W-:-:S05]  /*1280*/  IMAD.MOV R4, RZ, RZ, -R4 ;  /* 0x000000ffff047224 */ /* 0x000fca00078e0a04 */
[----:B------:R-:W-:Y:S01]  /*1290*/  ISETP.GE.AND P0, PT, R4, RZ, PT ;  /* 0x000000ff0400720c */ /* 0x000fe20003f06270 */
[----:B------:R-:W-:-:S05]  /*12a0*/  VIADD R4, R3, 0xffffff04 ;  /* 0xffffff0403047836 */ /* 0x000fca0000000000 */
[----:B------:R-:W-:-:S07]  /*12b0*/  SHF.R.U32.HI R3, RZ, R4, R7 ;  /* 0x00000004ff037219 */ /* 0x000fce0000011607 */
[----:B------:R-:W-:-:S05]  /*12c0*/  @!P0 IADD3 R3, PT, PT, R3, 0x1, RZ ;  /* 0x0000000103038810 */ /* 0x000fca0007ffe0ff */
[----:B------:R-:W-:-:S05]  /*12d0*/  @!P1 IMAD.SHL.U32 R3, R3, 0x2, RZ ;  /* 0x0000000203039824 */ /* 0x000fca00078e00ff */
[----:B------:R-:W-:Y:S01]  /*12e0*/  LOP3.LUT R3, R3, 0x80000000, R0, 0xf8, !PT ;  /* 0x8000000003037812 */ /* 0x000fe200078ef800 */
[----:B------:R-:W-:Y:S06]  /*12f0*/  BRA `(.L_x_26) ;  /* 0x0000000000047947 */ /* 0x000fec0003800000 */
.L_x_27:
[----:B------:R0:W1:Y:S02]  /*1300*/  MUFU.RCP R3, R0 ;  /* 0x0000000000037308 */ /* 0x0000640000001000 */
.L_x_26:
[----:B-1-3--:R-:W-:Y:S02]  /*1310*/  IMAD.MOV.U32 R26, RZ, RZ, R3 ;  /* 0x000000ffff1a7224 */ /* 0x00afe400078e0003 */
[----:B------:R-:W-:-:S04]  /*1320*/  IMAD.MOV.U32 R3, RZ, RZ, 0x0 ;  /* 0x00000000ff037424 */ /* 0x000fc800078e00ff */
[----:B0-2---:R-:W-:Y:S05]  /*1330*/  RET.REL.NODEC R2 `(_Z6kernelyffii) ;  /* 0xffffffec02307950 */ /* 0x005fea0003c3ffff */
.L_x_28:
[----:B------:R-:W-:-:S00]  /*1340*/  BRA `(.L_x_28) ;  /* 0xfffffffc00fc7947 */ /* 0x000fc0000383ffff */
[----:B------:R-:W-:-:S00]  /*1350*/  NOP ;  /* 0x0000000000007918 */ /* 0x000fc00000000000 */
        /* <DEDUP_REMOVED lines=10> */
.L_x_29:


//--------------------- .nv.global.init           --------------------------
	.section	.nv.global.init,"aw",@progbits
.nv.global.init:
	.type		$str$2,@object
	.size		$str$2,($str$1 - $str$2)
$str$2:
        /*0000*/ 	.byte	0x0a, 0x00
	.type		$str$1,@object
	.size		$str$1,($str - $str$1)
$str$1:
        /*0002*/ 	.byte	0x25, 0x2e, 0x32, 0x66, 0x2c, 0x20, 0x00
	.type		$str,@object
	.size		$str,(.L_0 - $str)
$str:
        /*0009*/ 	.byte	0x4f, 0x75, 0x74, 0x70, 0x75, 0x74, 0x0a, 0x00
.L_0:


//--------------------- .nv.shared.reserved.0     --------------------------
	.section	.nv.shared.reserved.0,"aw",@nobits
	.weak		__nv_reservedSMEM_offset_0_alias
	.size		__nv_reservedSMEM_offset_0_alias, 0, 64
	.other		__nv_reservedSMEM_offset_0_alias,@"STO_CUDA_RESERVED_SHARED STV_DEFAULT"
__nv_reservedSMEM_offset_0_alias:
	.zero		0
	.zero		64


//--------------------- .nv.constant0._Z6kernelyffii --------------------------
	.section	.nv.constant0._Z6kernelyffii,"a",@progbits
	.sectionflags	@""
	.align	4
.nv.constant0._Z6kernelyffii:
	.zero		920


//--------------------- SYMBOLS --------------------------

	.type		.nv.reservedSmem.offset0,@object
	.size		.nv.reservedSmem.offset0,0x4
	.type		vprintf,@function
